//
// Generated by NVIDIA NVVM Compiler
//
// Compiler Build ID: CL-36424714
// Cuda compilation tools, release 13.0, V13.0.88
// Based on NVVM 20.0.0
//

.version 9.0
.target sm_100
.address_size 64

	// .globl	_Z9main_cudaPfS_S_

.visible .entry _Z9main_cudaPfS_S_(
	.param .u64 .ptr .align 1 _Z9main_cudaPfS_S__param_0,
	.param .u64 .ptr .align 1 _Z9main_cudaPfS_S__param_1,
	.param .u64 .ptr .align 1 _Z9main_cudaPfS_S__param_2
)
{
	.reg .b32 	%r<2>;
	.reg .b32 	%f<4>;
	.reg .b64 	%rd<11>;

	ld.param.u64 	%rd1, [_Z9main_cudaPfS_S__param_0];
	ld.param.u64 	%rd2, [_Z9main_cudaPfS_S__param_1];
	ld.param.u64 	%rd3, [_Z9main_cudaPfS_S__param_2];
	cvta.to.global.u64 	%rd4, %rd3;
	cvta.to.global.u64 	%rd5, %rd2;
	cvta.to.global.u64 	%rd6, %rd1;
	mov.u32 	%r1, %tid.x;
	mul.wide.u32 	%rd7, %r1, 4;
	add.s64 	%rd8, %rd6, %rd7;
	ld.global.f32 	%f1, [%rd8];
	add.s64 	%rd9, %rd5, %rd7;
	ld.global.f32 	%f2, [%rd9];
	add.f32 	%f3, %f1, %f2;
	add.s64 	%rd10, %rd4, %rd7;
	st.global.f32 	[%rd10], %f3;
	ret;

}


// ===== COMPILED SASS (sm_100) =====

	.target	sm_100

	.elftype	@"ET_EXEC"


//--------------------- .note.nv.tkinfo           --------------------------
	.section	.note.nv.tkinfo,"",@"SHT_NOTE"
	.sectionflags	@"SHF_NOTE_NV_TKINFO"
	.tkinfo
        /*0018*/ 	.word	0x00000002
        /*0030*/ 	.string	""
        /*0030*/ 	.string	"ptxas"
        /*0030*/ 	.string	"Cuda compilation tools, release 13.0, V13.0.88"
        /*0030*/ 	.string	"Build cuda_13.0.r13.0/compiler.36424714_0"
        /*0030*/ 	.string	"-arch sm_100 -m 64 "



//--------------------- .note.nv.cuinfo           --------------------------
	.section	.note.nv.cuinfo,"",@"SHT_NOTE"
	.sectionflags	@"SHF_NOTE_NV_CUINFO"
        /*0018*/ 	.short	0x0002
        /*001a*/ 	.short	0x0064
        /*001c*/ 	.short	0x0082
	.zero		2


//--------------------- .nv.info                  --------------------------
	.section	.nv.info,"",@"SHT_CUDA_INFO"
	.align	4


	//----- nvinfo : EIATTR_REGCOUNT
	.align		4
        /*0000*/ 	.byte	0x04, 0x2f
        /*0002*/ 	.short	(.L_1 - .L_0)
	.align		4
.L_0:
        /*0004*/ 	.word	index@(_Z9main_cudaPfS_S_)
        /*0008*/ 	.word	0x0000000c


	//----- nvinfo : EIATTR_FRAME_SIZE
	.align		4
.L_1:
        /*000c*/ 	.byte	0x04, 0x11
        /*000e*/ 	.short	(.L_3 - .L_2)
	.align		4
.L_2:
        /*0010*/ 	.word	index@(_Z9main_cudaPfS_S_)
        /*0014*/ 	.word	0x00000000


	//----- nvinfo : EIATTR_MIN_STACK_SIZE
	.align		4
.L_3:
        /*0018*/ 	.byte	0x04, 0x12
        /*001a*/ 	.short	(.L_5 - .L_4)
	.align		4
.L_4:
        /*001c*/ 	.word	index@(_Z9main_cudaPfS_S_)
        /*0020*/ 	.word	0x00000000
.L_5:


//--------------------- .nv.compat                --------------------------
	.section	.nv.compat,"",@"SHT_CUDA_COMPAT_INFO"
	.align	4
        /*0000*/ 	.byte	0x02, 0x09, 0x00, 0x00, 0x02, 0x02, 0x01, 0x00, 0x02, 0x05, 0x05, 0x00, 0x03, 0x07, 0x01, 0x01
        /*0010*/ 	.byte	0x02, 0x03, 0x00, 0x00, 0x02, 0x06, 0x01, 0x00, 0x04, 0x0b, 0x08, 0x00, 0x09, 0x00, 0x00, 0x00
        /*0020*/ 	.byte	0x00, 0x00, 0x00, 0x00


//--------------------- .nv.info._Z9main_cudaPfS_S_ --------------------------
	.section	.nv.info._Z9main_cudaPfS_S_,"",@"SHT_CUDA_INFO"
	.sectionflags	@""
	.align	4


	//----- nvinfo : EIATTR_CUDA_API_VERSION
	.align		4
        /*0000*/ 	.byte	0x04, 0x37
        /*0002*/ 	.short	(.L_7 - .L_6)
.L_6:
        /*0004*/ 	.word	0x00000082


	//----- nvinfo : EIATTR_KPARAM_INFO
	.align		4
.L_7:
        /*0008*/ 	.byte	0x04, 0x17
        /*000a*/ 	.short	(.L_9 - .L_8)
.L_8:
        /*000c*/ 	.word	0x00000000
        /*0010*/ 	.short	0x0002
        /*0012*/ 	.short	0x0010
        /*0014*/ 	.byte	0x00, 0xf5, 0x21, 0x00


	//----- nvinfo : EIATTR_KPARAM_INFO
	.align		4
.L_9:
        /*0018*/ 	.byte	0x04, 0x17
        /*001a*/ 	.short	(.L_11 - .L_10)
.L_10:
        /*001c*/ 	.word	0x00000000
        /*0020*/ 	.short	0x0001
        /*0022*/ 	.short	0x0008
        /*0024*/ 	.byte	0x00, 0xf5, 0x21, 0x00


	//----- nvinfo : EIATTR_KPARAM_INFO
	.align		4
.L_11:
        /*0028*/ 	.byte	0x04, 0x17
        /*002a*/ 	.short	(.L_13 - .L_12)
.L_12:
        /*002c*/ 	.word	0x00000000
        /*0030*/ 	.short	0x0000
        /*0032*/ 	.short	0x0000
        /*0034*/ 	.byte	0x00, 0xf5, 0x21, 0x00


	//----- nvinfo : EIATTR_SPARSE_MMA_MASK
	.align		4
.L_13:
        /*0038*/ 	.byte	0x03, 0x50
        /*003a*/ 	.short	0x0000


	//----- nvinfo : EIATTR_MAXREG_COUNT
	.align		4
        /*003c*/ 	.byte	0x03, 0x1b
        /*003e*/ 	.short	0x00ff


	//----- nvinfo : EIATTR_MERCURY_ISA_VERSION
	.align		4
        /*0040*/ 	.byte	0x03, 0x5f
        /*0042*/ 	.short	0x0101


	//----- nvinfo : EIATTR_VRC_CTA_INIT_COUNT
	.align		4
        /*0044*/ 	.byte	0x02, 0x4a
	.zero		1
	.zero		1


	//----- nvinfo : EIATTR_EXIT_INSTR_OFFSETS
	.align		4
        /*0048*/ 	.byte	0x04, 0x1c
        /*004a*/ 	.short	(.L_15 - .L_14)


	//   ....[0]....
.L_14:
        /*004c*/ 	.word	0x000000d0


	//----- nvinfo : EIATTR_CBANK_PARAM_SIZE
	.align		4
.L_15:
        /*0050*/ 	.byte	0x03, 0x19
        /*0052*/ 	.short	0x0018


	//----- nvinfo : EIATTR_PARAM_CBANK
	.align		4
        /*0054*/ 	.byte	0x04, 0x0a
        /*0056*/ 	.short	(.L_17 - .L_16)
	.align		4
.L_16:
        /*0058*/ 	.word	index@(.nv.constant0._Z9main_cudaPfS_S_)
        /*005c*/ 	.short	0x0380
        /*005e*/ 	.short	0x0018


	//----- nvinfo : EIATTR_SW_WAR
	.align		4
.L_17:
        /*0060*/ 	.byte	0x04, 0x36
        /*0062*/ 	.short	(.L_19 - .L_18)
.L_18:
        /*0064*/ 	.word	0x00000008
.L_19:


//--------------------- .nv.callgraph             --------------------------
	.section	.nv.callgraph,"",@"SHT_CUDA_CALLGRAPH"
	.align	4
	.sectionentsize	8
	.align		4
        /*0000*/ 	.word	0x00000000
	.align		4
        /*0004*/ 	.word	0xffffffff
	.align		4
        /*0008*/ 	.word	0x00000000
	.align		4
        /*000c*/ 	.word	0xfffffffe
	.align		4
        /*0010*/ 	.word	0x00000000
	.align		4
        /*0014*/ 	.word	0xfffffffd
	.align		4
        /*0018*/ 	.word	0x00000000
	.align		4
        /*001c*/ 	.word	0xfffffffc


//--------------------- .text._Z9main_cudaPfS_S_  --------------------------
	.section	.text._Z9main_cudaPfS_S_,"ax",@progbits
	.align	128
        .global         _Z9main_cudaPfS_S_
        .type           _Z9main_cudaPfS_S_,@function
        .size           _Z9main_cudaPfS_S_,(.L_x_1 - _Z9main_cudaPfS_S_)
        .other          _Z9main_cudaPfS_S_,@"STO_CUDA_ENTRY STV_DEFAULT"
_Z9main_cudaPfS_S_:
.text._Z9main_cudaPfS_S_:
[----:B------:R-:W-:Y:S01]  /*0000*/  LDC R1, c[0x0][0x37c] ;  /* 0x0000df00ff017b82 */ /* 0x000fe20000000800 */
[----:B------:R-:W0:Y:S07]  /*0010*/  S2R R9, SR_TID.X ;  /* 0x0000000000097919 */ /* 0x000e2e0000002100 */
[----:B------:R-:W0:Y:S01]  /*0020*/  LDC.64 R2, c[0x0][0x380] ;  /* 0x0000e000ff027b82 */ /* 0x000e220000000a00 */
[----:B------:R-:W1:Y:S07]  /*0030*/  LDCU.64 UR4, c[0x0][0x358] ;  /* 0x00006b00ff0477ac */ /* 0x000e6e0008000a00 */
[----:B------:R-:W2:Y:S08]  /*0040*/  LDC.64 R4, c[0x0][0x388] ;  /* 0x0000e200ff047b82 */ /* 0x000eb00000000a00 */
[----:B------:R-:W3:Y:S01]  /*0050*/  LDC.64 R6, c[0x0][0x390] ;  /* 0x0000e400ff067b82 */ /* 0x000ee20000000a00 */
[----:B0-----:R-:W-:-:S04]  /*0060*/  IMAD.WIDE.U32 R2, R9, 0x4, R2 ;  /* 0x0000000409027825 */ /* 0x001fc800078e0002 */
[C---:B--2---:R-:W-:Y:S02]  /*0070*/  IMAD.WIDE.U32 R4, R9.reuse, 0x4, R4 ;  /* 0x0000000409047825 */ /* 0x044fe400078e0004 */
[----:B-1----:R-:W2:Y:S04]  /*0080*/  LDG.E R2, desc[UR4][R2.64] ;  /* 0x0000000402027981 */ /* 0x002ea8000c1e1900 */
[----:B------:R-:W2:Y:S01]  /*0090*/  LDG.E R5, desc[UR4][R4.64] ;  /* 0x0000000404057981 */ /* 0x000ea2000c1e1900 */
[----:B---3--:R-:W-:-:S04]  /*00a0*/  IMAD.WIDE.U32 R6, R9, 0x4, R6 ;  /* 0x0000000409067825 */ /* 0x008fc800078e0006 */
[----:B--2---:R-:W-:-:S05]  /*00b0*/  FADD R9, R2, R5 ;  /* 0x0000000502097221 */ /* 0x004fca0000000000 */
[----:B------:R-:W-:Y:S01]  /*00c0*/  STG.E desc[UR4][R6.64], R9 ;  /* 0x0000000906007986 */ /* 0x000fe2000c101904 */
[----:B------:R-:W-:Y:S05]  /*00d0*/  EXIT ;  /* 0x000000000000794d */ /* 0x000fea0003800000 */
.L_x_0:
[----:B------:R-:W-:-:S00]  /*00e0*/  BRA `(.L_x_0) ;  /* 0xfffffffc00fc7947 */ /* 0x000fc0000383ffff */
[----:B------:R-:W-:-:S00]  /*00f0*/  NOP ;  /* 0x0000000000007918 */ /* 0x000fc00000000000 */
        /* <DEDUP_REMOVED lines=8> */
.L_x_1:


//--------------------- .nv.shared.reserved.0     --------------------------
	.section	.nv.shared.reserved.0,"aw",@nobits
	.weak		__nv_reservedSMEM_offset_0_alias
	.size		__nv_reservedSMEM_offset_0_alias, 0, 64
	.other		__nv_reservedSMEM_offset_0_alias,@"STO_CUDA_RESERVED_SHARED STV_DEFAULT"
__nv_reservedSMEM_offset_0_alias:
	.zero		0
	.zero		64


//--------------------- .nv.constant0._Z9main_cudaPfS_S_ --------------------------
	.section	.nv.constant0._Z9main_cudaPfS_S_,"a",@progbits
	.sectionflags	@""
	.align	4
.nv.constant0._Z9main_cudaPfS_S_:
	.zero		920


//--------------------- SYMBOLS --------------------------

	.type		.nv.reservedSmem.offset0,@object
	.size		.nv.reservedSmem.offset0,0x4
